//
// Generated by NVIDIA NVVM Compiler
//
// Compiler Build ID: CL-36424714
// Cuda compilation tools, release 13.0, V13.0.88
// Based on NVVM 20.0.0
//

.version 9.0
.target sm_100
.address_size 64

	// .globl	_Z12calculateMinPKfPfmm
// sharedMatM has been demoted
// sharedMatm has been demoted

.visible .entry _Z12calculateMinPKfPfmm(
	.param .u64 .ptr .align 1 _Z12calculateMinPKfPfmm_param_0,
	.param .u64 .ptr .align 1 _Z12calculateMinPKfPfmm_param_1,
	.param .u64 _Z12calculateMinPKfPfmm_param_2,
	.param .u64 _Z12calculateMinPKfPfmm_param_3
)
{
	.reg .pred 	%p<26>;
	.reg .b32 	%r<17>;
	.reg .b32 	%f<24>;
	.reg .b64 	%rd<14>;
	// demoted variable
	.shared .align 4 .b8 sharedMatm[4096];
	ld.param.u64 	%rd2, [_Z12calculateMinPKfPfmm_param_0];
	ld.param.u64 	%rd4, [_Z12calculateMinPKfPfmm_param_1];
	ld.param.u64 	%rd5, [_Z12calculateMinPKfPfmm_param_2];
	ld.param.u64 	%rd3, [_Z12calculateMinPKfPfmm_param_3];
	cvta.to.global.u64 	%rd1, %rd4;
	mov.u32 	%r1, %ctaid.x;
	mov.u32 	%r6, %ntid.x;
	mov.u32 	%r7, %tid.x;
	mad.lo.s32 	%r2, %r1, %r6, %r7;
	mov.u32 	%r8, %ctaid.y;
	mov.u32 	%r9, %ntid.y;
	mov.u32 	%r10, %tid.y;
	mad.lo.s32 	%r11, %r8, %r9, %r10;
	shl.b32 	%r12, %r7, 5;
	add.s32 	%r4, %r12, %r10;
	cvt.s64.s32 	%rd7, %r2;
	setp.le.u64 	%p1, %rd3, %rd7;
	cvt.u64.u32 	%rd8, %r11;
	setp.le.u64 	%p2, %rd5, %rd8;
	or.pred  	%p3, %p1, %p2;
	@%p3 bra 	$L__BB0_34;
	cvta.to.global.u64 	%rd9, %rd2;
	cvt.u32.u64 	%r13, %rd3;
	mad.lo.s32 	%r14, %r11, %r13, %r2;
	mul.wide.s32 	%rd10, %r14, 4;
	add.s64 	%rd11, %rd9, %rd10;
	ld.global.f32 	%f12, [%rd11];
	shl.b32 	%r15, %r4, 2;
	mov.u32 	%r16, sharedMatm;
	add.s32 	%r5, %r16, %r15;
	st.shared.f32 	[%r5], %f12;
	bar.sync 	0;
	setp.gt.u32 	%p4, %r4, 511;
	@%p4 bra 	$L__BB0_4;
	ld.shared.f32 	%f13, [%r5];
	ld.shared.f32 	%f1, [%r5+2048];
	setp.leu.f32 	%p5, %f13, %f1;
	@%p5 bra 	$L__BB0_4;
	st.shared.f32 	[%r5], %f1;
$L__BB0_4:
	bar.sync 	0;
	setp.gt.u32 	%p6, %r4, 255;
	@%p6 bra 	$L__BB0_7;
	ld.shared.f32 	%f14, [%r5];
	ld.shared.f32 	%f2, [%r5+1024];
	setp.leu.f32 	%p7, %f14, %f2;
	@%p7 bra 	$L__BB0_7;
	st.shared.f32 	[%r5], %f2;
$L__BB0_7:
	bar.sync 	0;
	setp.gt.u32 	%p8, %r4, 127;
	@%p8 bra 	$L__BB0_10;
	ld.shared.f32 	%f15, [%r5];
	ld.shared.f32 	%f3, [%r5+512];
	setp.leu.f32 	%p9, %f15, %f3;
	@%p9 bra 	$L__BB0_10;
	st.shared.f32 	[%r5], %f3;
$L__BB0_10:
	bar.sync 	0;
	setp.gt.u32 	%p10, %r4, 63;
	@%p10 bra 	$L__BB0_13;
	ld.shared.f32 	%f16, [%r5];
	ld.shared.f32 	%f4, [%r5+256];
	setp.leu.f32 	%p11, %f16, %f4;
	@%p11 bra 	$L__BB0_13;
	st.shared.f32 	[%r5], %f4;
$L__BB0_13:
	bar.sync 	0;
	setp.gt.u32 	%p12, %r4, 31;
	@%p12 bra 	$L__BB0_16;
	ld.shared.f32 	%f17, [%r5];
	ld.shared.f32 	%f5, [%r5+128];
	setp.leu.f32 	%p13, %f17, %f5;
	@%p13 bra 	$L__BB0_16;
	st.shared.f32 	[%r5], %f5;
$L__BB0_16:
	bar.sync 	0;
	setp.gt.u32 	%p14, %r4, 15;
	@%p14 bra 	$L__BB0_19;
	ld.shared.f32 	%f18, [%r5];
	ld.shared.f32 	%f6, [%r5+64];
	setp.leu.f32 	%p15, %f18, %f6;
	@%p15 bra 	$L__BB0_19;
	st.shared.f32 	[%r5], %f6;
$L__BB0_19:
	bar.sync 	0;
	setp.gt.u32 	%p16, %r4, 7;
	@%p16 bra 	$L__BB0_22;
	ld.shared.f32 	%f19, [%r5];
	ld.shared.f32 	%f7, [%r5+32];
	setp.leu.f32 	%p17, %f19, %f7;
	@%p17 bra 	$L__BB0_22;
	st.shared.f32 	[%r5], %f7;
$L__BB0_22:
	bar.sync 	0;
	setp.gt.u32 	%p18, %r4, 3;
	@%p18 bra 	$L__BB0_25;
	ld.shared.f32 	%f20, [%r5];
	ld.shared.f32 	%f8, [%r5+16];
	setp.leu.f32 	%p19, %f20, %f8;
	@%p19 bra 	$L__BB0_25;
	st.shared.f32 	[%r5], %f8;
$L__BB0_25:
	bar.sync 	0;
	setp.gt.u32 	%p20, %r4, 1;
	@%p20 bra 	$L__BB0_28;
	ld.shared.f32 	%f21, [%r5];
	ld.shared.f32 	%f9, [%r5+8];
	setp.leu.f32 	%p21, %f21, %f9;
	@%p21 bra 	$L__BB0_28;
	st.shared.f32 	[%r5], %f9;
$L__BB0_28:
	bar.sync 	0;
	setp.ne.s32 	%p22, %r4, 0;
	@%p22 bra 	$L__BB0_31;
	ld.shared.f32 	%f22, [%r5];
	ld.shared.f32 	%f10, [sharedMatm+4];
	setp.leu.f32 	%p23, %f22, %f10;
	@%p23 bra 	$L__BB0_31;
	st.shared.f32 	[%r5], %f10;
$L__BB0_31:
	setp.ne.s32 	%p24, %r4, 0;
	bar.sync 	0;
	@%p24 bra 	$L__BB0_34;
	ld.shared.f32 	%f11, [sharedMatm];
	ld.global.f32 	%f23, [%rd1];
	setp.geu.f32 	%p25, %f11, %f23;
	@%p25 bra 	$L__BB0_34;
	mul.wide.u32 	%rd12, %r1, 4;
	add.s64 	%rd13, %rd1, %rd12;
	st.global.f32 	[%rd13], %f11;
$L__BB0_34:
	ret;

}
	// .globl	_Z12calculateMaxPKfPfmm
.visible .entry _Z12calculateMaxPKfPfmm(
	.param .u64 .ptr .align 1 _Z12calculateMaxPKfPfmm_param_0,
	.param .u64 .ptr .align 1 _Z12calculateMaxPKfPfmm_param_1,
	.param .u64 _Z12calculateMaxPKfPfmm_param_2,
	.param .u64 _Z12calculateMaxPKfPfmm_param_3
)
{
	.reg .pred 	%p<26>;
	.reg .b32 	%r<17>;
	.reg .b32 	%f<24>;
	.reg .b64 	%rd<14>;
	// demoted variable
	.shared .align 4 .b8 sharedMatM[4096];
	ld.param.u64 	%rd2, [_Z12calculateMaxPKfPfmm_param_0];
	ld.param.u64 	%rd4, [_Z12calculateMaxPKfPfmm_param_1];
	ld.param.u64 	%rd5, [_Z12calculateMaxPKfPfmm_param_2];
	ld.param.u64 	%rd3, [_Z12calculateMaxPKfPfmm_param_3];
	cvta.to.global.u64 	%rd1, %rd4;
	mov.u32 	%r1, %ctaid.x;
	mov.u32 	%r6, %ntid.x;
	mov.u32 	%r7, %tid.x;
	mad.lo.s32 	%r2, %r1, %r6, %r7;
	mov.u32 	%r8, %ctaid.y;
	mov.u32 	%r9, %ntid.y;
	mov.u32 	%r10, %tid.y;
	mad.lo.s32 	%r11, %r8, %r9, %r10;
	shl.b32 	%r12, %r7, 5;
	add.s32 	%r4, %r12, %r10;
	cvt.s64.s32 	%rd7, %r2;
	setp.le.u64 	%p1, %rd3, %rd7;
	cvt.u64.u32 	%rd8, %r11;
	setp.le.u64 	%p2, %rd5, %rd8;
	or.pred  	%p3, %p1, %p2;
	@%p3 bra 	$L__BB1_34;
	cvta.to.global.u64 	%rd9, %rd2;
	cvt.u32.u64 	%r13, %rd3;
	mad.lo.s32 	%r14, %r11, %r13, %r2;
	mul.wide.s32 	%rd10, %r14, 4;
	add.s64 	%rd11, %rd9, %rd10;
	ld.global.f32 	%f12, [%rd11];
	shl.b32 	%r15, %r4, 2;
	mov.u32 	%r16, sharedMatM;
	add.s32 	%r5, %r16, %r15;
	st.shared.f32 	[%r5], %f12;
	bar.sync 	0;
	setp.gt.u32 	%p4, %r4, 511;
	@%p4 bra 	$L__BB1_4;
	ld.shared.f32 	%f13, [%r5];
	ld.shared.f32 	%f1, [%r5+2048];
	setp.geu.f32 	%p5, %f13, %f1;
	@%p5 bra 	$L__BB1_4;
	st.shared.f32 	[%r5], %f1;
$L__BB1_4:
	bar.sync 	0;
	setp.gt.u32 	%p6, %r4, 255;
	@%p6 bra 	$L__BB1_7;
	ld.shared.f32 	%f14, [%r5];
	ld.shared.f32 	%f2, [%r5+1024];
	setp.geu.f32 	%p7, %f14, %f2;
	@%p7 bra 	$L__BB1_7;
	st.shared.f32 	[%r5], %f2;
$L__BB1_7:
	bar.sync 	0;
	setp.gt.u32 	%p8, %r4, 127;
	@%p8 bra 	$L__BB1_10;
	ld.shared.f32 	%f15, [%r5];
	ld.shared.f32 	%f3, [%r5+512];
	setp.geu.f32 	%p9, %f15, %f3;
	@%p9 bra 	$L__BB1_10;
	st.shared.f32 	[%r5], %f3;
$L__BB1_10:
	bar.sync 	0;
	setp.gt.u32 	%p10, %r4, 63;
	@%p10 bra 	$L__BB1_13;
	ld.shared.f32 	%f16, [%r5];
	ld.shared.f32 	%f4, [%r5+256];
	setp.geu.f32 	%p11, %f16, %f4;
	@%p11 bra 	$L__BB1_13;
	st.shared.f32 	[%r5], %f4;
$L__BB1_13:
	bar.sync 	0;
	setp.gt.u32 	%p12, %r4, 31;
	@%p12 bra 	$L__BB1_16;
	ld.shared.f32 	%f17, [%r5];
	ld.shared.f32 	%f5, [%r5+128];
	setp.geu.f32 	%p13, %f17, %f5;
	@%p13 bra 	$L__BB1_16;
	st.shared.f32 	[%r5], %f5;
$L__BB1_16:
	bar.sync 	0;
	setp.gt.u32 	%p14, %r4, 15;
	@%p14 bra 	$L__BB1_19;
	ld.shared.f32 	%f18, [%r5];
	ld.shared.f32 	%f6, [%r5+64];
	setp.geu.f32 	%p15, %f18, %f6;
	@%p15 bra 	$L__BB1_19;
	st.shared.f32 	[%r5], %f6;
$L__BB1_19:
	bar.sync 	0;
	setp.gt.u32 	%p16, %r4, 7;
	@%p16 bra 	$L__BB1_22;
	ld.shared.f32 	%f19, [%r5];
	ld.shared.f32 	%f7, [%r5+32];
	setp.geu.f32 	%p17, %f19, %f7;
	@%p17 bra 	$L__BB1_22;
	st.shared.f32 	[%r5], %f7;
$L__BB1_22:
	bar.sync 	0;
	setp.gt.u32 	%p18, %r4, 3;
	@%p18 bra 	$L__BB1_25;
	ld.shared.f32 	%f20, [%r5];
	ld.shared.f32 	%f8, [%r5+16];
	setp.geu.f32 	%p19, %f20, %f8;
	@%p19 bra 	$L__BB1_25;
	st.shared.f32 	[%r5], %f8;
$L__BB1_25:
	bar.sync 	0;
	setp.gt.u32 	%p20, %r4, 1;
	@%p20 bra 	$L__BB1_28;
	ld.shared.f32 	%f21, [%r5];
	ld.shared.f32 	%f9, [%r5+8];
	setp.geu.f32 	%p21, %f21, %f9;
	@%p21 bra 	$L__BB1_28;
	st.shared.f32 	[%r5], %f9;
$L__BB1_28:
	bar.sync 	0;
	setp.ne.s32 	%p22, %r4, 0;
	@%p22 bra 	$L__BB1_31;
	ld.shared.f32 	%f22, [%r5];
	ld.shared.f32 	%f10, [sharedMatM+4];
	setp.geu.f32 	%p23, %f22, %f10;
	@%p23 bra 	$L__BB1_31;
	st.shared.f32 	[%r5], %f10;
$L__BB1_31:
	setp.ne.s32 	%p24, %r4, 0;
	bar.sync 	0;
	@%p24 bra 	$L__BB1_34;
	ld.shared.f32 	%f11, [sharedMatM];
	ld.global.f32 	%f23, [%rd1];
	setp.leu.f32 	%p25, %f11, %f23;
	@%p25 bra 	$L__BB1_34;
	mul.wide.u32 	%rd12, %r1, 4;
	add.s64 	%rd13, %rd1, %rd12;
	st.global.f32 	[%rd13], %f11;
$L__BB1_34:
	ret;

}


// ===== COMPILED SASS (sm_100) =====

	.target	sm_100

	.elftype	@"ET_EXEC"


//--------------------- .note.nv.tkinfo           --------------------------
	.section	.note.nv.tkinfo,"",@"SHT_NOTE"
	.sectionflags	@"SHF_NOTE_NV_TKINFO"
	.tkinfo
        /*0018*/ 	.word	0x00000002
        /*0030*/ 	.string	""
        /*0030*/ 	.string	"ptxas"
        /*0030*/ 	.string	"Cuda compilation tools, release 13.0, V13.0.88"
        /*0030*/ 	.string	"Build cuda_13.0.r13.0/compiler.36424714_0"
        /*0030*/ 	.string	"-arch sm_100 -m 64 "



//--------------------- .note.nv.cuinfo           --------------------------
	.section	.note.nv.cuinfo,"",@"SHT_NOTE"
	.sectionflags	@"SHF_NOTE_NV_CUINFO"
        /*0018*/ 	.short	0x0002
        /*001a*/ 	.short	0x0064
        /*001c*/ 	.short	0x0082
	.zero		2


//--------------------- .nv.info                  --------------------------
	.section	.nv.info,"",@"SHT_CUDA_INFO"
	.align	4


	//----- nvinfo : EIATTR_REGCOUNT
	.align		4
        /*0000*/ 	.byte	0x04, 0x2f
        /*0002*/ 	.short	(.L_1 - .L_0)
	.align		4
.L_0:
        /*0004*/ 	.word	index@(_Z12calculateMinPKfPfmm)
        /*0008*/ 	.word	0x0000000a


	//----- nvinfo : EIATTR_FRAME_SIZE
	.align		4
.L_1:
        /*000c*/ 	.byte	0x04, 0x11
        /*000e*/ 	.short	(.L_3 - .L_2)
	.align		4
.L_2:
        /*0010*/ 	.word	index@(_Z12calculateMinPKfPfmm)
        /*0014*/ 	.word	0x00000000


	//----- nvinfo : EIATTR_REGCOUNT
	.align		4
.L_3:
        /*0018*/ 	.byte	0x04, 0x2f
        /*001a*/ 	.short	(.L_5 - .L_4)
	.align		4
.L_4:
        /*001c*/ 	.word	index@(_Z12calculateMaxPKfPfmm)
        /*0020*/ 	.word	0x0000000a


	//----- nvinfo : EIATTR_FRAME_SIZE
	.align		4
.L_5:
        /*0024*/ 	.byte	0x04, 0x11
        /*0026*/ 	.short	(.L_7 - .L_6)
	.align		4
.L_6:
        /*0028*/ 	.word	index@(_Z12calculateMaxPKfPfmm)
        /*002c*/ 	.word	0x00000000


	//----- nvinfo : EIATTR_MIN_STACK_SIZE
	.align		4
.L_7:
        /*0030*/ 	.byte	0x04, 0x12
        /*0032*/ 	.short	(.L_9 - .L_8)
	.align		4
.L_8:
        /*0034*/ 	.word	index@(_Z12calculateMaxPKfPfmm)
        /*0038*/ 	.word	0x00000000


	//----- nvinfo : EIATTR_MIN_STACK_SIZE
	.align		4
.L_9:
        /*003c*/ 	.byte	0x04, 0x12
        /*003e*/ 	.short	(.L_11 - .L_10)
	.align		4
.L_10:
        /*0040*/ 	.word	index@(_Z12calculateMinPKfPfmm)
        /*0044*/ 	.word	0x00000000
.L_11:


//--------------------- .nv.compat                --------------------------
	.section	.nv.compat,"",@"SHT_CUDA_COMPAT_INFO"
	.align	4
        /*0000*/ 	.byte	0x02, 0x09, 0x00, 0x00, 0x02, 0x02, 0x01, 0x00, 0x02, 0x05, 0x05, 0x00, 0x03, 0x07, 0x01, 0x01
        /*0010*/ 	.byte	0x02, 0x03, 0x00, 0x00, 0x02, 0x06, 0x01, 0x00, 0x04, 0x0b, 0x08, 0x00, 0x09, 0x00, 0x00, 0x00
        /*0020*/ 	.byte	0x00, 0x00, 0x00, 0x00


//--------------------- .nv.info._Z12calculateMaxPKfPfmm --------------------------
	.section	.nv.info._Z12calculateMaxPKfPfmm,"",@"SHT_CUDA_INFO"
	.sectionflags	@""
	.align	4


	//----- nvinfo : EIATTR_CUDA_API_VERSION
	.align		4
        /*0000*/ 	.byte	0x04, 0x37
        /*0002*/ 	.short	(.L_13 - .L_12)
.L_12:
        /*0004*/ 	.word	0x00000082


	//----- nvinfo : EIATTR_KPARAM_INFO
	.align		4
.L_13:
        /*0008*/ 	.byte	0x04, 0x17
        /*000a*/ 	.short	(.L_15 - .L_14)
.L_14:
        /*000c*/ 	.word	0x00000000
        /*0010*/ 	.short	0x0003
        /*0012*/ 	.short	0x0018
        /*0014*/ 	.byte	0x00, 0xf0, 0x21, 0x00


	//----- nvinfo : EIATTR_KPARAM_INFO
	.align		4
.L_15:
        /*0018*/ 	.byte	0x04, 0x17
        /*001a*/ 	.short	(.L_17 - .L_16)
.L_16:
        /*001c*/ 	.word	0x00000000
        /*0020*/ 	.short	0x0002
        /*0022*/ 	.short	0x0010
        /*0024*/ 	.byte	0x00, 0xf0, 0x21, 0x00


	//----- nvinfo : EIATTR_KPARAM_INFO
	.align		4
.L_17:
        /*0028*/ 	.byte	0x04, 0x17
        /*002a*/ 	.short	(.L_19 - .L_18)
.L_18:
        /*002c*/ 	.word	0x00000000
        /*0030*/ 	.short	0x0001
        /*0032*/ 	.short	0x0008
        /*0034*/ 	.byte	0x00, 0xf5, 0x21, 0x00


	//----- nvinfo : EIATTR_KPARAM_INFO
	.align		4
.L_19:
        /*0038*/ 	.byte	0x04, 0x17
        /*003a*/ 	.short	(.L_21 - .L_20)
.L_20:
        /*003c*/ 	.word	0x00000000
        /*0040*/ 	.short	0x0000
        /*0042*/ 	.short	0x0000
        /*0044*/ 	.byte	0x00, 0xf5, 0x21, 0x00


	//----- nvinfo : EIATTR_SPARSE_MMA_MASK
	.align		4
.L_21:
        /*0048*/ 	.byte	0x03, 0x50
        /*004a*/ 	.short	0x0000


	//----- nvinfo : EIATTR_MAXREG_COUNT
	.align		4
        /*004c*/ 	.byte	0x03, 0x1b
        /*004e*/ 	.short	0x00ff


	//----- nvinfo : EIATTR_NUM_BARRIERS
	.align		4
        /*0050*/ 	.byte	0x02, 0x4c
        /*0052*/ 	.byte	0x01
	.zero		1


	//----- nvinfo : EIATTR_MERCURY_ISA_VERSION
	.align		4
        /*0054*/ 	.byte	0x03, 0x5f
        /*0056*/ 	.short	0x0101


	//----- nvinfo : EIATTR_VRC_CTA_INIT_COUNT
	.align		4
        /*0058*/ 	.byte	0x02, 0x4a
	.zero		1
	.zero		1


	//----- nvinfo : EIATTR_EXIT_INSTR_OFFSETS
	.align		4
        /*005c*/ 	.byte	0x04, 0x1c
        /*005e*/ 	.short	(.L_23 - .L_22)


	//   ....[0]....
.L_22:
        /*0060*/ 	.word	0x000000f0


	//   ....[1]....
        /*0064*/ 	.word	0x00000760


	//   ....[2]....
        /*0068*/ 	.word	0x000007b0


	//   ....[3]....
        /*006c*/ 	.word	0x000007f0


	//----- nvinfo : EIATTR_CRS_STACK_SIZE
	.align		4
.L_23:
        /*0070*/ 	.byte	0x04, 0x1e
        /*0072*/ 	.short	(.L_25 - .L_24)
.L_24:
        /*0074*/ 	.word	0x00000000


	//----- nvinfo : EIATTR_CBANK_PARAM_SIZE
	.align		4
.L_25:
        /*0078*/ 	.byte	0x03, 0x19
        /*007a*/ 	.short	0x0020


	//----- nvinfo : EIATTR_PARAM_CBANK
	.align		4
        /*007c*/ 	.byte	0x04, 0x0a
        /*007e*/ 	.short	(.L_27 - .L_26)
	.align		4
.L_26:
        /*0080*/ 	.word	index@(.nv.constant0._Z12calculateMaxPKfPfmm)
        /*0084*/ 	.short	0x0380
        /*0086*/ 	.short	0x0020


	//----- nvinfo : EIATTR_SW_WAR
	.align		4
.L_27:
        /*0088*/ 	.byte	0x04, 0x36
        /*008a*/ 	.short	(.L_29 - .L_28)
.L_28:
        /*008c*/ 	.word	0x00000008
.L_29:


//--------------------- .nv.info._Z12calculateMinPKfPfmm --------------------------
	.section	.nv.info._Z12calculateMinPKfPfmm,"",@"SHT_CUDA_INFO"
	.sectionflags	@""
	.align	4


	//----- nvinfo : EIATTR_CUDA_API_VERSION
	.align		4
        /*0000*/ 	.byte	0x04, 0x37
        /*0002*/ 	.short	(.L_31 - .L_30)
.L_30:
        /*0004*/ 	.word	0x00000082


	//----- nvinfo : EIATTR_KPARAM_INFO
	.align		4
.L_31:
        /*0008*/ 	.byte	0x04, 0x17
        /*000a*/ 	.short	(.L_33 - .L_32)
.L_32:
        /*000c*/ 	.word	0x00000000
        /*0010*/ 	.short	0x0003
        /*0012*/ 	.short	0x0018
        /*0014*/ 	.byte	0x00, 0xf0, 0x21, 0x00


	//----- nvinfo : EIATTR_KPARAM_INFO
	.align		4
.L_33:
        /*0018*/ 	.byte	0x04, 0x17
        /*001a*/ 	.short	(.L_35 - .L_34)
.L_34:
        /*001c*/ 	.word	0x00000000
        /*0020*/ 	.short	0x0002
        /*0022*/ 	.short	0x0010
        /*0024*/ 	.byte	0x00, 0xf0, 0x21, 0x00


	//----- nvinfo : EIATTR_KPARAM_INFO
	.align		4
.L_35:
        /*0028*/ 	.byte	0x04, 0x17
        /*002a*/ 	.short	(.L_37 - .L_36)
.L_36:
        /*002c*/ 	.word	0x00000000
        /*0030*/ 	.short	0x0001
        /*0032*/ 	.short	0x0008
        /*0034*/ 	.byte	0x00, 0xf5, 0x21, 0x00


	//----- nvinfo : EIATTR_KPARAM_INFO
	.align		4
.L_37:
        /*0038*/ 	.byte	0x04, 0x17
        /*003a*/ 	.short	(.L_39 - .L_38)
.L_38:
        /*003c*/ 	.word	0x00000000
        /*0040*/ 	.short	0x0000
        /*0042*/ 	.short	0x0000
        /*0044*/ 	.byte	0x00, 0xf5, 0x21, 0x00


	//----- nvinfo : EIATTR_SPARSE_MMA_MASK
	.align		4
.L_39:
        /*0048*/ 	.byte	0x03, 0x50
        /*004a*/ 	.short	0x0000


	//----- nvinfo : EIATTR_MAXREG_COUNT
	.align		4
        /*004c*/ 	.byte	0x03, 0x1b
        /*004e*/ 	.short	0x00ff


	//----- nvinfo : EIATTR_NUM_BARRIERS
	.align		4
        /*0050*/ 	.byte	0x02, 0x4c
        /*0052*/ 	.byte	0x01
	.zero		1


	//----- nvinfo : EIATTR_MERCURY_ISA_VERSION
	.align		4
        /*0054*/ 	.byte	0x03, 0x5f
        /*0056*/ 	.short	0x0101


	//----- nvinfo : EIATTR_VRC_CTA_INIT_COUNT
	.align		4
        /*0058*/ 	.byte	0x02, 0x4a
	.zero		1
	.zero		1


	//----- nvinfo : EIATTR_EXIT_INSTR_OFFSETS
	.align		4
        /*005c*/ 	.byte	0x04, 0x1c
        /*005e*/ 	.short	(.L_41 - .L_40)


	//   ....[0]....
.L_40:
        /*0060*/ 	.word	0x000000f0


	//   ....[1]....
        /*0064*/ 	.word	0x00000760


	//   ....[2]....
        /*0068*/ 	.word	0x000007b0


	//   ....[3]....
        /*006c*/ 	.word	0x000007f0


	//----- nvinfo : EIATTR_CRS_STACK_SIZE
	.align		4
.L_41:
        /*0070*/ 	.byte	0x04, 0x1e
        /*0072*/ 	.short	(.L_43 - .L_42)
.L_42:
        /*0074*/ 	.word	0x00000000


	//----- nvinfo : EIATTR_CBANK_PARAM_SIZE
	.align		4
.L_43:
        /*0078*/ 	.byte	0x03, 0x19
        /*007a*/ 	.short	0x0020


	//----- nvinfo : EIATTR_PARAM_CBANK
	.align		4
        /*007c*/ 	.byte	0x04, 0x0a
        /*007e*/ 	.short	(.L_45 - .L_44)
	.align		4
.L_44:
        /*0080*/ 	.word	index@(.nv.constant0._Z12calculateMinPKfPfmm)
        /*0084*/ 	.short	0x0380
        /*0086*/ 	.short	0x0020


	//----- nvinfo : EIATTR_SW_WAR
	.align		4
.L_45:
        /*0088*/ 	.byte	0x04, 0x36
        /*008a*/ 	.short	(.L_47 - .L_46)
.L_46:
        /*008c*/ 	.word	0x00000008
.L_47:


//--------------------- .nv.callgraph             --------------------------
	.section	.nv.callgraph,"",@"SHT_CUDA_CALLGRAPH"
	.align	4
	.sectionentsize	8
	.align		4
        /*0000*/ 	.word	0x00000000
	.align		4
        /*0004*/ 	.word	0xffffffff
	.align		4
        /*0008*/ 	.word	0x00000000
	.align		4
        /*000c*/ 	.word	0xfffffffe
	.align		4
        /*0010*/ 	.word	0x00000000
	.align		4
        /*0014*/ 	.word	0xfffffffd
	.align		4
        /*0018*/ 	.word	0x00000000
	.align		4
        /*001c*/ 	.word	0xfffffffc


//--------------------- .text._Z12calculateMaxPKfPfmm --------------------------
	.section	.text._Z12calculateMaxPKfPfmm,"ax",@progbits
	.align	128
        .global         _Z12calculateMaxPKfPfmm
        .type           _Z12calculateMaxPKfPfmm,@function
        .size           _Z12calculateMaxPKfPfmm,(.L_x_42 - _Z12calculateMaxPKfPfmm)
        .other          _Z12calculateMaxPKfPfmm,@"STO_CUDA_ENTRY STV_DEFAULT"
_Z12calculateMaxPKfPfmm:
.text._Z12calculateMaxPKfPfmm:
[----:B------:R-:W-:Y:S01]  /*0000*/  LDC R1, c[0x0][0x37c] ;  /* 0x0000df00ff017b82 */ /* 0x000fe20000000800 */
[----:B------:R-:W0:Y:S01]  /*0010*/  S2R R6, SR_TID.Y ;  /* 0x0000000000067919 */ /* 0x000e220000002200 */
[----:B------:R-:W1:Y:S06]  /*0020*/  LDCU UR4, c[0x0][0x360] ;  /* 0x00006c00ff0477ac */ /* 0x000e6c0008000800 */
[----:B------:R-:W0:Y:S01]  /*0030*/  S2UR UR5, SR_CTAID.Y ;  /* 0x00000000000579c3 */ /* 0x000e220000002600 */
[----:B------:R-:W1:Y:S01]  /*0040*/  S2R R0, SR_CTAID.X ;  /* 0x0000000000007919 */ /* 0x000e620000002500 */
[----:B------:R-:W2:Y:S01]  /*0050*/  LDCU.128 UR8, c[0x0][0x390] ;  /* 0x00007200ff0877ac */ /* 0x000ea20008000c00 */
[----:B------:R-:W1:Y:S05]  /*0060*/  S2R R7, SR_TID.X ;  /* 0x0000000000077919 */ /* 0x000e6a0000002100 */
[----:B------:R-:W0:Y:S02]  /*0070*/  LDC R5, c[0x0][0x364] ;  /* 0x0000d900ff057b82 */ /* 0x000e240000000800 */
[----:B0-----:R-:W-:-:S05]  /*0080*/  IMAD R5, R5, UR5, R6 ;  /* 0x0000000505057c24 */ /* 0x001fca000f8e0206 */
[----:B--2---:R-:W-:Y:S01]  /*0090*/  ISETP.GE.U32.AND P0, PT, R5, UR8, PT ;  /* 0x0000000805007c0c */ /* 0x004fe2000bf06070 */
[----:B-1----:R-:W-:-:S03]  /*00a0*/  IMAD R4, R0, UR4, R7 ;  /* 0x0000000400047c24 */ /* 0x002fc6000f8e0207 */
[----:B------:R-:W-:Y:S02]  /*00b0*/  ISETP.GE.U32.AND.EX P0, PT, RZ, UR9, PT, P0 ;  /* 0x00000009ff007c0c */ /* 0x000fe4000bf06100 */
[----:B------:R-:W-:Y:S02]  /*00c0*/  ISETP.GE.U32.AND P1, PT, R4, UR10, PT ;  /* 0x0000000a04007c0c */ /* 0x000fe4000bf26070 */
[----:B------:R-:W-:-:S04]  /*00d0*/  SHF.R.S32.HI R2, RZ, 0x1f, R4 ;  /* 0x0000001fff027819 */ /* 0x000fc80000011404 */
[----:B------:R-:W-:-:S13]  /*00e0*/  ISETP.GE.U32.OR.EX P0, PT, R2, UR11, P0, P1 ;  /* 0x0000000b02007c0c */ /* 0x000fda0008706510 */
[----:B------:R-:W-:Y:S05]  /*00f0*/  @P0 EXIT ;  /* 0x000000000000094d */ /* 0x000fea0003800000 */
[----:B------:R-:W0:Y:S01]  /*0100*/  LDC.64 R2, c[0x0][0x380] ;  /* 0x0000e000ff027b82 */ /* 0x000e220000000a00 */
[----:B------:R-:W1:Y:S01]  /*0110*/  LDCU.64 UR6, c[0x0][0x358] ;  /* 0x00006b00ff0677ac */ /* 0x000e620008000a00 */
[----:B------:R-:W-:-:S04]  /*0120*/  IMAD R5, R5, UR10, R4 ;  /* 0x0000000a05057c24 */ /* 0x000fc8000f8e0204 */
[----:B0-----:R-:W-:-:S06]  /*0130*/  IMAD.WIDE R2, R5, 0x4, R2 ;  /* 0x0000000405027825 */ /* 0x001fcc00078e0202 */
[----:B-1----:R0:W2:Y:S01]  /*0140*/  LDG.E R2, desc[UR6][R2.64] ;  /* 0x0000000602027981 */ /* 0x0020a2000c1e1900 */
[----:B------:R-:W1:Y:S01]  /*0150*/  S2UR UR5, SR_CgaCtaId ;  /* 0x00000000000579c3 */ /* 0x000e620000008800 */
[----:B------:R-:W-:Y:S01]  /*0160*/  IMAD R4, R7, 0x20, R6 ;  /* 0x0000002007047824 */ /* 0x000fe200078e0206 */
[----:B------:R-:W-:Y:S01]  /*0170*/  UMOV UR4, 0x400 ;  /* 0x0000040000047882 */ /* 0x000fe20000000000 */
[----:B------:R-:W-:Y:S03]  /*0180*/  BSSY.RECONVERGENT B0, `(.L_x_0) ;  /* 0x0000011000007945 */ /* 0x000fe60003800200 */
[C---:B------:R-:W-:Y:S02]  /*0190*/  ISETP.GT.U32.AND P5, PT, R4.reuse, 0x1ff, PT ;  /* 0x000001ff0400780c */ /* 0x040fe40003fa4070 */
[C---:B------:R-:W-:Y:S02]  /*01a0*/  ISETP.GT.U32.AND P6, PT, R4.reuse, 0xff, PT ;  /* 0x000000ff0400780c */ /* 0x040fe40003fc4070 */
[----:B------:R-:W-:-:S02]  /*01b0*/  ISETP.GT.U32.AND P0, PT, R4, 0x7f, PT ;  /* 0x0000007f0400780c */ /* 0x000fc40003f04070 */
[C---:B------:R-:W-:Y:S02]  /*01c0*/  ISETP.GT.U32.AND P1, PT, R4.reuse, 0x3f, PT ;  /* 0x0000003f0400780c */ /* 0x040fe40003f24070 */
[C---:B------:R-:W-:Y:S02]  /*01d0*/  ISETP.GT.U32.AND P2, PT, R4.reuse, 0x1f, PT ;  /* 0x0000001f0400780c */ /* 0x040fe40003f44070 */
[C---:B------:R-:W-:Y:S02]  /*01e0*/  ISETP.GT.U32.AND P3, PT, R4.reuse, 0xf, PT ;  /* 0x0000000f0400780c */ /* 0x040fe40003f64070 */
[----:B------:R-:W-:Y:S01]  /*01f0*/  ISETP.GT.U32.AND P4, PT, R4, 0x7, PT ;  /* 0x000000070400780c */ /* 0x000fe20003f84070 */
[----:B-1----:R-:W-:-:S06]  /*0200*/  ULEA UR4, UR5, UR4, 0x18 ;  /* 0x0000000405047291 */ /* 0x002fcc000f8ec0ff */
[----:B0-----:R-:W-:-:S05]  /*0210*/  LEA R3, R4, UR4, 0x2 ;  /* 0x0000000404037c11 */ /* 0x001fca000f8e10ff */
[----:B--2---:R0:W-:Y:S01]  /*0220*/  STS [R3], R2 ;  /* 0x0000000203007388 */ /* 0x0041e20000000800 */
[----:B------:R-:W-:Y:S06]  /*0230*/  BAR.SYNC.DEFER_BLOCKING 0x0 ;  /* 0x0000000000007b1d */ /* 0x000fec0000010000 */
[----:B------:R-:W-:Y:S05]  /*0240*/  @P5 BRA `(.L_x_1) ;  /* 0x0000000000105947 */ /* 0x000fea0003800000 */
[----:B0-----:R-:W-:Y:S04]  /*0250*/  LDS R2, [R3] ;  /* 0x0000000003027984 */ /* 0x001fe80000000800 */
[----:B------:R-:W0:Y:S02]  /*0260*/  LDS R5, [R3+0x800] ;  /* 0x0008000003057984 */ /* 0x000e240000000800 */
[----:B0-----:R-:W-:-:S13]  /*0270*/  FSETP.GEU.AND P5, PT, R2, R5, PT ;  /* 0x000000050200720b */ /* 0x001fda0003fae000 */
[----:B------:R1:W-:Y:S02]  /*0280*/  @!P5 STS [R3], R5 ;  /* 0x000000050300d388 */ /* 0x0003e40000000800 */
.L_x_1:
[----:B------:R-:W-:Y:S05]  /*0290*/  BSYNC.RECONVERGENT B0 ;  /* 0x0000000000007941 */ /* 0x000fea0003800200 */
.L_x_0:
[----:B------:R-:W-:Y:S01]  /*02a0*/  BAR.SYNC.DEFER_BLOCKING 0x0 ;  /* 0x0000000000007b1d */ /* 0x000fe20000010000 */
[----:B------:R-:W-:-:S05]  /*02b0*/  ISETP.GT.U32.AND P5, PT, R4, 0x3, PT ;  /* 0x000000030400780c */ /* 0x000fca0003fa4070 */
[----:B------:R-:W-:Y:S04]  /*02c0*/  BSSY.RECONVERGENT B0, `(.L_x_2) ;  /* 0x0000006000007945 */ /* 0x000fe80003800200 */
[----:B------:R-:W-:Y:S05]  /*02d0*/  @P6 BRA `(.L_x_3) ;  /* 0x0000000000106947 */ /* 0x000fea0003800000 */
[----:B0-----:R-:W-:Y:S04]  /*02e0*/  LDS R2, [R3] ;  /* 0x0000000003027984 */ /* 0x001fe80000000800 */
[----:B-1----:R-:W0:Y:S02]  /*02f0*/  LDS R5, [R3+0x400] ;  /* 0x0004000003057984 */ /* 0x002e240000000800 */
[----:B0-----:R-:W-:-:S13]  /*0300*/  FSETP.GEU.AND P6, PT, R2, R5, PT ;  /* 0x000000050200720b */ /* 0x001fda0003fce000 */
[----:B------:R2:W-:Y:S02]  /*0310*/  @!P6 STS [R3], R5 ;  /* 0x000000050300e388 */ /* 0x0005e40000000800 */
.L_x_3:
[----:B------:R-:W-:Y:S05]  /*0320*/  BSYNC.RECONVERGENT B0 ;  /* 0x0000000000007941 */ /* 0x000fea0003800200 */
.L_x_2:
[----:B------:R-:W-:Y:S01]  /*0330*/  BAR.SYNC.DEFER_BLOCKING 0x0 ;  /* 0x0000000000007b1d */ /* 0x000fe20000010000 */
[----:B------:R-:W-:-:S05]  /*0340*/  ISETP.GT.U32.AND P6, PT, R4, 0x1, PT ;  /* 0x000000010400780c */ /* 0x000fca0003fc4070 */
[----:B------:R-:W-:Y:S04]  /*0350*/  BSSY.RECONVERGENT B0, `(.L_x_4) ;  /* 0x0000006000007945 */ /* 0x000fe80003800200 */
[----:B------:R-:W-:Y:S05]  /*0360*/  @P0 BRA `(.L_x_5) ;  /* 0x0000000000100947 */ /* 0x000fea0003800000 */
[----:B0-----:R-:W-:Y:S04]  /*0370*/  LDS R2, [R3] ;  /* 0x0000000003027984 */ /* 0x001fe80000000800 */
[----:B-12---:R-:W0:Y:S02]  /*0380*/  LDS R5, [R3+0x200] ;  /* 0x0002000003057984 */ /* 0x006e240000000800 */
[----:B0-----:R-:W-:-:S13]  /*0390*/  FSETP.GEU.AND P0, PT, R2, R5, PT ;  /* 0x000000050200720b */ /* 0x001fda0003f0e000 */
[----:B------:R3:W-:Y:S02]  /*03a0*/  @!P0 STS [R3], R5 ;  /* 0x0000000503008388 */ /* 0x0007e40000000800 */
.L_x_5:
[----:B------:R-:W-:Y:S05]  /*03b0*/  BSYNC.RECONVERGENT B0 ;  /* 0x0000000000007941 */ /* 0x000fea0003800200 */
.L_x_4:
[----:B------:R-:W-:Y:S01]  /*03c0*/  BAR.SYNC.DEFER_BLOCKING 0x0 ;  /* 0x0000000000007b1d */ /* 0x000fe20000010000 */
[----:B------:R-:W-:-:S05]  /*03d0*/  ISETP.NE.AND P0, PT, R4, RZ, PT ;  /* 0x000000ff0400720c */ /* 0x000fca0003f05270 */
[----:B------:R-:W-:Y:S04]  /*03e0*/  BSSY.RECONVERGENT B0, `(.L_x_6) ;  /* 0x0000006000007945 */ /* 0x000fe80003800200 */
[----:B------:R-:W-:Y:S05]  /*03f0*/  @P1 BRA `(.L_x_7) ;  /* 0x0000000000101947 */ /* 0x000fea0003800000 */
[----:B0-----:R-:W-:Y:S04]  /*0400*/  LDS R2, [R3] ;  /* 0x0000000003027984 */ /* 0x001fe80000000800 */
[----:B------:R-:W0:Y:S02]  /*0410*/  LDS R4, [R3+0x100] ;  /* 0x0001000003047984 */ /* 0x000e240000000800 */
[----:B0-----:R-:W-:-:S13]  /*0420*/  FSETP.GEU.AND P1, PT, R2, R4, PT ;  /* 0x000000040200720b */ /* 0x001fda0003f2e000 */
[----:B------:R4:W-:Y:S02]  /*0430*/  @!P1 STS [R3], R4 ;  /* 0x0000000403009388 */ /* 0x0009e40000000800 */
.L_x_7:
[----:B------:R-:W-:Y:S05]  /*0440*/  BSYNC.RECONVERGENT B0 ;  /* 0x0000000000007941 */ /* 0x000fea0003800200 */
.L_x_6:
[----:B------:R-:W-:Y:S06]  /*0450*/  BAR.SYNC.DEFER_BLOCKING 0x0 ;  /* 0x0000000000007b1d */ /* 0x000fec0000010000 */
[----:B------:R-:W-:Y:S04]  /*0460*/  BSSY.RECONVERGENT B0, `(.L_x_8) ;  /* 0x0000006000007945 */ /* 0x000fe80003800200 */
[----:B------:R-:W-:Y:S05]  /*0470*/  @P2 BRA `(.L_x_9) ;  /* 0x0000000000102947 */ /* 0x000fea0003800000 */
[----:B0-----:R-:W-:Y:S04]  /*0480*/  LDS R2, [R3] ;  /* 0x0000000003027984 */ /* 0x001fe80000000800 */
[----:B----4-:R-:W0:Y:S02]  /*0490*/  LDS R4, [R3+0x80] ;  /* 0x0000800003047984 */ /* 0x010e240000000800 */
[----:B0-----:R-:W-:-:S13]  /*04a0*/  FSETP.GEU.AND P1, PT, R2, R4, PT ;  /* 0x000000040200720b */ /* 0x001fda0003f2e000 */
[----:B------:R0:W-:Y:S02]  /*04b0*/  @!P1 STS [R3], R4 ;  /* 0x0000000403009388 */ /* 0x0001e40000000800 */
.L_x_9:
[----:B------:R-:W-:Y:S05]  /*04c0*/  BSYNC.RECONVERGENT B0 ;  /* 0x0000000000007941 */ /* 0x000fea0003800200 */
.L_x_8:
[----:B------:R-:W-:Y:S06]  /*04d0*/  BAR.SYNC.DEFER_BLOCKING 0x0 ;  /* 0x0000000000007b1d */ /* 0x000fec0000010000 */
[----:B------:R-:W-:Y:S04]  /*04e0*/  BSSY.RECONVERGENT B0, `(.L_x_10) ;  /* 0x0000006000007945 */ /* 0x000fe80003800200 */
[----:B------:R-:W-:Y:S05]  /*04f0*/  @P3 BRA `(.L_x_11) ;  /* 0x0000000000103947 */ /* 0x000fea0003800000 */
[----:B0-----:R-:W-:Y:S04]  /*0500*/  LDS R2, [R3] ;  /* 0x0000000003027984 */ /* 0x001fe80000000800 */
[----:B----4-:R-:W0:Y:S02]  /*0510*/  LDS R4, [R3+0x40] ;  /* 0x0000400003047984 */ /* 0x010e240000000800 */
[----:B0-----:R-:W-:-:S13]  /*0520*/  FSETP.GEU.AND P1, PT, R2, R4, PT ;  /* 0x000000040200720b */ /* 0x001fda0003f2e000 */
[----:B------:R0:W-:Y:S02]  /*0530*/  @!P1 STS [R3], R4 ;  /* 0x0000000403009388 */ /* 0x0001e40000000800 */
.L_x_11:
[----:B------:R-:W-:Y:S05]  /*0540*/  BSYNC.RECONVERGENT B0 ;  /* 0x0000000000007941 */ /* 0x000fea0003800200 */
.L_x_10:
[----:B------:R-:W-:Y:S06]  /*0550*/  BAR.SYNC.DEFER_BLOCKING 0x0 ;  /* 0x0000000000007b1d */ /* 0x000fec0000010000 */
[----:B------:R-:W-:Y:S04]  /*0560*/  BSSY.RECONVERGENT B0, `(.L_x_12) ;  /* 0x0000006000007945 */ /* 0x000fe80003800200 */
[----:B------:R-:W-:Y:S05]  /*0570*/  @P4 BRA `(.L_x_13) ;  /* 0x0000000000104947 */ /* 0x000fea0003800000 */
[----:B0-----:R-:W-:Y:S04]  /*0580*/  LDS R2, [R3] ;  /* 0x0000000003027984 */ /* 0x001fe80000000800 */
[----:B----4-:R-:W0:Y:S02]  /*0590*/  LDS R4, [R3+0x20] ;  /* 0x0000200003047984 */ /* 0x010e240000000800 */
[----:B0-----:R-:W-:-:S13]  /*05a0*/  FSETP.GEU.AND P1, PT, R2, R4, PT ;  /* 0x000000040200720b */ /* 0x001fda0003f2e000 */
[----:B------:R0:W-:Y:S02]  /*05b0*/  @!P1 STS [R3], R4 ;  /* 0x0000000403009388 */ /* 0x0001e40000000800 */
.L_x_13:
[----:B------:R-:W-:Y:S05]  /*05c0*/  BSYNC.RECONVERGENT B0 ;  /* 0x0000000000007941 */ /* 0x000fea0003800200 */
.L_x_12:
[----:B------:R-:W-:Y:S06]  /*05d0*/  BAR.SYNC.DEFER_BLOCKING 0x0 ;  /* 0x0000000000007b1d */ /* 0x000fec0000010000 */
[----:B------:R-:W-:Y:S04]  /*05e0*/  BSSY.RECONVERGENT B0, `(.L_x_14) ;  /* 0x0000006000007945 */ /* 0x000fe80003800200 */
[----:B------:R-:W-:Y:S05]  /*05f0*/  @P5 BRA `(.L_x_15) ;  /* 0x0000000000105947 */ /* 0x000fea0003800000 */
[----:B0-----:R-:W-:Y:S04]  /*0600*/  LDS R2, [R3] ;  /* 0x0000000003027984 */ /* 0x001fe80000000800 */
[----:B----4-:R-:W0:Y:S02]  /*0610*/  LDS R4, [R3+0x10] ;  /* 0x0000100003047984 */ /* 0x010e240000000800 */
[----:B0-----:R-:W-:-:S13]  /*0620*/  FSETP.GEU.AND P1, PT, R2, R4, PT ;  /* 0x000000040200720b */ /* 0x001fda0003f2e000 */
[----:B------:R0:W-:Y:S02]  /*0630*/  @!P1 STS [R3], R4 ;  /* 0x0000000403009388 */ /* 0x0001e40000000800 */
.L_x_15:
[----:B------:R-:W-:Y:S05]  /*0640*/  BSYNC.RECONVERGENT B0 ;  /* 0x0000000000007941 */ /* 0x000fea0003800200 */
.L_x_14:
[----:B------:R-:W-:Y:S06]  /*0650*/  BAR.SYNC.DEFER_BLOCKING 0x0 ;  /* 0x0000000000007b1d */ /* 0x000fec0000010000 */
[----:B------:R-:W-:Y:S04]  /*0660*/  BSSY.RECONVERGENT B0, `(.L_x_16) ;  /* 0x0000006000007945 */ /* 0x000fe80003800200 */
[----:B------:R-:W-:Y:S05]  /*0670*/  @P6 BRA `(.L_x_17) ;  /* 0x0000000000106947 */ /* 0x000fea0003800000 */
[----:B0-----:R-:W-:Y:S04]  /*0680*/  LDS R2, [R3] ;  /* 0x0000000003027984 */ /* 0x001fe80000000800 */
[----:B----4-:R-:W0:Y:S02]  /*0690*/  LDS R4, [R3+0x8] ;  /* 0x0000080003047984 */ /* 0x010e240000000800 */
[----:B0-----:R-:W-:-:S13]  /*06a0*/  FSETP.GEU.AND P1, PT, R2, R4, PT ;  /* 0x000000040200720b */ /* 0x001fda0003f2e000 */
[----:B------:R0:W-:Y:S02]  /*06b0*/  @!P1 STS [R3], R4 ;  /* 0x0000000403009388 */ /* 0x0001e40000000800 */
.L_x_17:
[----:B------:R-:W-:Y:S05]  /*06c0*/  BSYNC.RECONVERGENT B0 ;  /* 0x0000000000007941 */ /* 0x000fea0003800200 */
.L_x_16:
[----:B------:R-:W-:Y:S06]  /*06d0*/  BAR.SYNC.DEFER_BLOCKING 0x0 ;  /* 0x0000000000007b1d */ /* 0x000fec0000010000 */
[----:B------:R-:W-:Y:S04]  /*06e0*/  BSSY.RECONVERGENT B0, `(.L_x_18) ;  /* 0x0000006000007945 */ /* 0x000fe80003800200 */
[----:B------:R-:W-:Y:S05]  /*06f0*/  @P0 BRA `(.L_x_19) ;  /* 0x0000000000100947 */ /* 0x000fea0003800000 */
[----:B0-----:R-:W-:Y:S04]  /*0700*/  LDS R2, [R3] ;  /* 0x0000000003027984 */ /* 0x001fe80000000800 */
[----:B----4-:R-:W0:Y:S02]  /*0710*/  LDS R4, [UR4+0x4] ;  /* 0x00000404ff047984 */ /* 0x010e240008000800 */
[----:B0-----:R-:W-:-:S13]  /*0720*/  FSETP.GEU.AND P1, PT, R2, R4, PT ;  /* 0x000000040200720b */ /* 0x001fda0003f2e000 */
[----:B------:R0:W-:Y:S02]  /*0730*/  @!P1 STS [R3], R4 ;  /* 0x0000000403009388 */ /* 0x0001e40000000800 */
.L_x_19:
[----:B------:R-:W-:Y:S05]  /*0740*/  BSYNC.RECONVERGENT B0 ;  /* 0x0000000000007941 */ /* 0x000fea0003800200 */
.L_x_18:
[----:B------:R-:W-:Y:S06]  /*0750*/  BAR.SYNC.DEFER_BLOCKING 0x0 ;  /* 0x0000000000007b1d */ /* 0x000fec0000010000 */
[----:B------:R-:W-:Y:S05]  /*0760*/  @P0 EXIT ;  /* 0x000000000000094d */ /* 0x000fea0003800000 */
[----:B01234-:R-:W0:Y:S01]  /*0770*/  LDC.64 R2, c[0x0][0x388] ;  /* 0x0000e200ff027b82 */ /* 0x01fe220000000a00 */
[----:B------:R-:W1:Y:S04]  /*0780*/  LDS R5, [UR4] ;  /* 0x00000004ff057984 */ /* 0x000e680008000800 */
[----:B0-----:R-:W1:Y:S02]  /*0790*/  LDG.E R2, desc[UR6][R2.64] ;  /* 0x0000000602027981 */ /* 0x001e64000c1e1900 */
[----:B-1----:R-:W-:-:S13]  /*07a0*/  FSETP.GT.AND P0, PT, R5, R2, PT ;  /* 0x000000020500720b */ /* 0x002fda0003f04000 */
[----:B------:R-:W-:Y:S05]  /*07b0*/  @!P0 EXIT ;  /* 0x000000000000894d */ /* 0x000fea0003800000 */
[----:B------:R-:W0:Y:S02]  /*07c0*/  LDC.64 R2, c[0x0][0x388] ;  /* 0x0000e200ff027b82 */ /* 0x000e240000000a00 */
[----:B0-----:R-:W-:-:S05]  /*07d0*/  IMAD.WIDE.U32 R2, R0, 0x4, R2 ;  /* 0x0000000400027825 */ /* 0x001fca00078e0002 */
[----:B------:R-:W-:Y:S01]  /*07e0*/  STG.E desc[UR6][R2.64], R5 ;  /* 0x0000000502007986 */ /* 0x000fe2000c101906 */
[----:B------:R-:W-:Y:S05]  /*07f0*/  EXIT ;  /* 0x000000000000794d */ /* 0x000fea0003800000 */
.L_x_20:
[----:B------:R-:W-:-:S00]  /*0800*/  BRA `(.L_x_20) ;  /* 0xfffffffc00fc7947 */ /* 0x000fc0000383ffff */
[----:B------:R-:W-:-:S00]  /*0810*/  NOP ;  /* 0x0000000000007918 */ /* 0x000fc00000000000 */
        /* <DEDUP_REMOVED lines=14> */
.L_x_42:


//--------------------- .text._Z12calculateMinPKfPfmm --------------------------
	.section	.text._Z12calculateMinPKfPfmm,"ax",@progbits
	.align	128
        .global         _Z12calculateMinPKfPfmm
        .type           _Z12calculateMinPKfPfmm,@function
        .size           _Z12calculateMinPKfPfmm,(.L_x_43 - _Z12calculateMinPKfPfmm)
        .other          _Z12calculateMinPKfPfmm,@"STO_CUDA_ENTRY STV_DEFAULT"
_Z12calculateMinPKfPfmm:
.text._Z12calculateMinPKfPfmm:
        /* <DEDUP_REMOVED lines=39> */
[----:B0-----:R-:W-:-:S13]  /*0270*/  FSETP.GT.AND P5, PT, R2, R5, PT ;  /* 0x000000050200720b */ /* 0x001fda0003fa4000 */
[----:B------:R1:W-:Y:S02]  /*0280*/  @P5 STS [R3], R5 ;  /* 0x0000000503005388 */ /* 0x0003e40000000800 */
.L_x_22:
[----:B------:R-:W-:Y:S05]  /*0290*/  BSYNC.RECONVERGENT B0 ;  /* 0x0000000000007941 */ /* 0x000fea0003800200 */
.L_x_21:
[----:B------:R-:W-:Y:S01]  /*02a0*/  BAR.SYNC.DEFER_BLOCKING 0x0 ;  /* 0x0000000000007b1d */ /* 0x000fe20000010000 */
[----:B------:R-:W-:-:S05]  /*02b0*/  ISETP.GT.U32.AND P5, PT, R4, 0x3, PT ;  /* 0x000000030400780c */ /* 0x000fca0003fa4070 */
[----:B------:R-:W-:Y:S04]  /*02c0*/  BSSY.RECONVERGENT B0, `(.L_x_23) ;  /* 0x0000006000007945 */ /* 0x000fe80003800200 */
[----:B------:R-:W-:Y:S05]  /*02d0*/  @P6 BRA `(.L_x_24) ;  /* 0x0000000000106947 */ /* 0x000fea0003800000 */
[----:B0-----:R-:W-:Y:S04]  /*02e0*/  LDS R2, [R3] ;  /* 0x0000000003027984 */ /* 0x001fe80000000800 */
[----:B-1----:R-:W0:Y:S02]  /*02f0*/  LDS R5, [R3+0x400] ;  /* 0x0004000003057984 */ /* 0x002e240000000800 */
[----:B0-----:R-:W-:-:S13]  /*0300*/  FSETP.GT.AND P6, PT, R2, R5, PT ;  /* 0x000000050200720b */ /* 0x001fda0003fc4000 */
[----:B------:R2:W-:Y:S02]  /*0310*/  @P6 STS [R3], R5 ;  /* 0x0000000503006388 */ /* 0x0005e40000000800 */
.L_x_24:
[----:B------:R-:W-:Y:S05]  /*0320*/  BSYNC.RECONVERGENT B0 ;  /* 0x0000000000007941 */ /* 0x000fea0003800200 */
.L_x_23:
[----:B------:R-:W-:Y:S01]  /*0330*/  BAR.SYNC.DEFER_BLOCKING 0x0 ;  /* 0x0000000000007b1d */ /* 0x000fe20000010000 */
[----:B------:R-:W-:-:S05]  /*0340*/  ISETP.GT.U32.AND P6, PT, R4, 0x1, PT ;  /* 0x000000010400780c */ /* 0x000fca0003fc4070 */
[----:B------:R-:W-:Y:S04]  /*0350*/  BSSY.RECONVERGENT B0, `(.L_x_25) ;  /* 0x0000006000007945 */ /* 0x000fe80003800200 */
[----:B------:R-:W-:Y:S05]  /*0360*/  @P0 BRA `(.L_x_26) ;  /* 0x0000000000100947 */ /* 0x000fea0003800000 */
[----:B0-----:R-:W-:Y:S04]  /*0370*/  LDS R2, [R3] ;  /* 0x0000000003027984 */ /* 0x001fe80000000800 */
[----:B-12---:R-:W0:Y:S02]  /*0380*/  LDS R5, [R3+0x200] ;  /* 0x0002000003057984 */ /* 0x006e240000000800 */
[----:B0-----:R-:W-:-:S13]  /*0390*/  FSETP.GT.AND P0, PT, R2, R5, PT ;  /* 0x000000050200720b */ /* 0x001fda0003f04000 */
[----:B------:R3:W-:Y:S02]  /*03a0*/  @P0 STS [R3], R5 ;  /* 0x0000000503000388 */ /* 0x0007e40000000800 */
.L_x_26:
[----:B------:R-:W-:Y:S05]  /*03b0*/  BSYNC.RECONVERGENT B0 ;  /* 0x0000000000007941 */ /* 0x000fea0003800200 */
.L_x_25:
[----:B------:R-:W-:Y:S01]  /*03c0*/  BAR.SYNC.DEFER_BLOCKING 0x0 ;  /* 0x0000000000007b1d */ /* 0x000fe20000010000 */
[----:B------:R-:W-:-:S05]  /*03d0*/  ISETP.NE.AND P0, PT, R4, RZ, PT ;  /* 0x000000ff0400720c */ /* 0x000fca0003f05270 */
[----:B------:R-:W-:Y:S04]  /*03e0*/  BSSY.RECONVERGENT B0, `(.L_x_27) ;  /* 0x0000006000007945 */ /* 0x000fe80003800200 */
[----:B------:R-:W-:Y:S05]  /*03f0*/  @P1 BRA `(.L_x_28) ;  /* 0x0000000000101947 */ /* 0x000fea0003800000 */
[----:B0-----:R-:W-:Y:S04]  /*0400*/  LDS R2, [R3] ;  /* 0x0000000003027984 */ /* 0x001fe80000000800 */
[----:B------:R-:W0:Y:S02]  /*0410*/  LDS R4, [R3+0x100] ;  /* 0x0001000003047984 */ /* 0x000e240000000800 */
[----:B0-----:R-:W-:-:S13]  /*0420*/  FSETP.GT.AND P1, PT, R2, R4, PT ;  /* 0x000000040200720b */ /* 0x001fda0003f24000 */
[----:B------:R4:W-:Y:S02]  /*0430*/  @P1 STS [R3], R4 ;  /* 0x0000000403001388 */ /* 0x0009e40000000800 */
.L_x_28:
[----:B------:R-:W-:Y:S05]  /*0440*/  BSYNC.RECONVERGENT B0 ;  /* 0x0000000000007941 */ /* 0x000fea0003800200 */
.L_x_27:
[----:B------:R-:W-:Y:S06]  /*0450*/  BAR.SYNC.DEFER_BLOCKING 0x0 ;  /* 0x0000000000007b1d */ /* 0x000fec0000010000 */
[----:B------:R-:W-:Y:S04]  /*0460*/  BSSY.RECONVERGENT B0, `(.L_x_29) ;  /* 0x0000006000007945 */ /* 0x000fe80003800200 */
[----:B------:R-:W-:Y:S05]  /*0470*/  @P2 BRA `(.L_x_30) ;  /* 0x0000000000102947 */ /* 0x000fea0003800000 */
[----:B0-----:R-:W-:Y:S04]  /*0480*/  LDS R2, [R3] ;  /* 0x0000000003027984 */ /* 0x001fe80000000800 */
[----:B----4-:R-:W0:Y:S02]  /*0490*/  LDS R4, [R3+0x80] ;  /* 0x0000800003047984 */ /* 0x010e240000000800 */
[----:B0-----:R-:W-:-:S13]  /*04a0*/  FSETP.GT.AND P1, PT, R2, R4, PT ;  /* 0x000000040200720b */ /* 0x001fda0003f24000 */
[----:B------:R0:W-:Y:S02]  /*04b0*/  @P1 STS [R3], R4 ;  /* 0x0000000403001388 */ /* 0x0001e40000000800 */
.L_x_30:
[----:B------:R-:W-:Y:S05]  /*04c0*/  BSYNC.RECONVERGENT B0 ;  /* 0x0000000000007941 */ /* 0x000fea0003800200 */
.L_x_29:
[----:B------:R-:W-:Y:S06]  /*04d0*/  BAR.SYNC.DEFER_BLOCKING 0x0 ;  /* 0x0000000000007b1d */ /* 0x000fec0000010000 */
[----:B------:R-:W-:Y:S04]  /*04e0*/  BSSY.RECONVERGENT B0, `(.L_x_31) ;  /* 0x0000006000007945 */ /* 0x000fe80003800200 */
[----:B------:R-:W-:Y:S05]  /*04f0*/  @P3 BRA `(.L_x_32) ;  /* 0x0000000000103947 */ /* 0x000fea0003800000 */
[----:B0-----:R-:W-:Y:S04]  /*0500*/  LDS R2, [R3] ;  /* 0x0000000003027984 */ /* 0x001fe80000000800 */
[----:B----4-:R-:W0:Y:S02]  /*0510*/  LDS R4, [R3+0x40] ;  /* 0x0000400003047984 */ /* 0x010e240000000800 */
[----:B0-----:R-:W-:-:S13]  /*0520*/  FSETP.GT.AND P1, PT, R2, R4, PT ;  /* 0x000000040200720b */ /* 0x001fda0003f24000 */
[----:B------:R0:W-:Y:S02]  /*0530*/  @P1 STS [R3], R4 ;  /* 0x0000000403001388 */ /* 0x0001e40000000800 */
.L_x_32:
[----:B------:R-:W-:Y:S05]  /*0540*/  BSYNC.RECONVERGENT B0 ;  /* 0x0000000000007941 */ /* 0x000fea0003800200 */
.L_x_31:
[----:B------:R-:W-:Y:S06]  /*0550*/  BAR.SYNC.DEFER_BLOCKING 0x0 ;  /* 0x0000000000007b1d */ /* 0x000fec0000010000 */
[----:B------:R-:W-:Y:S04]  /*0560*/  BSSY.RECONVERGENT B0, `(.L_x_33) ;  /* 0x0000006000007945 */ /* 0x000fe80003800200 */
[----:B------:R-:W-:Y:S05]  /*0570*/  @P4 BRA `(.L_x_34) ;  /* 0x0000000000104947 */ /* 0x000fea0003800000 */
[----:B0-----:R-:W-:Y:S04]  /*0580*/  LDS R2, [R3] ;  /* 0x0000000003027984 */ /* 0x001fe80000000800 */
[----:B----4-:R-:W0:Y:S02]  /*0590*/  LDS R4, [R3+0x20] ;  /* 0x0000200003047984 */ /* 0x010e240000000800 */
[----:B0-----:R-:W-:-:S13]  /*05a0*/  FSETP.GT.AND P1, PT, R2, R4, PT ;  /* 0x000000040200720b */ /* 0x001fda0003f24000 */
[----:B------:R0:W-:Y:S02]  /*05b0*/  @P1 STS [R3], R4 ;  /* 0x0000000403001388 */ /* 0x0001e40000000800 */
.L_x_34:
[----:B------:R-:W-:Y:S05]  /*05c0*/  BSYNC.RECONVERGENT B0 ;  /* 0x0000000000007941 */ /* 0x000fea0003800200 */
.L_x_33:
[----:B------:R-:W-:Y:S06]  /*05d0*/  BAR.SYNC.DEFER_BLOCKING 0x0 ;  /* 0x0000000000007b1d */ /* 0x000fec0000010000 */
[----:B------:R-:W-:Y:S04]  /*05e0*/  BSSY.RECONVERGENT B0, `(.L_x_35) ;  /* 0x0000006000007945 */ /* 0x000fe80003800200 */
[----:B------:R-:W-:Y:S05]  /*05f0*/  @P5 BRA `(.L_x_36) ;  /* 0x0000000000105947 */ /* 0x000fea0003800000 */
[----:B0-----:R-:W-:Y:S04]  /*0600*/  LDS R2, [R3] ;  /* 0x0000000003027984 */ /* 0x001fe80000000800 */
[----:B----4-:R-:W0:Y:S02]  /*0610*/  LDS R4, [R3+0x10] ;  /* 0x0000100003047984 */ /* 0x010e240000000800 */
[----:B0-----:R-:W-:-:S13]  /*0620*/  FSETP.GT.AND P1, PT, R2, R4, PT ;  /* 0x000000040200720b */ /* 0x001fda0003f24000 */
[----:B------:R0:W-:Y:S02]  /*0630*/  @P1 STS [R3], R4 ;  /* 0x0000000403001388 */ /* 0x0001e40000000800 */
.L_x_36:
[----:B------:R-:W-:Y:S05]  /*0640*/  BSYNC.RECONVERGENT B0 ;  /* 0x0000000000007941 */ /* 0x000fea0003800200 */
.L_x_35:
[----:B------:R-:W-:Y:S06]  /*0650*/  BAR.SYNC.DEFER_BLOCKING 0x0 ;  /* 0x0000000000007b1d */ /* 0x000fec0000010000 */
[----:B------:R-:W-:Y:S04]  /*0660*/  BSSY.RECONVERGENT B0, `(.L_x_37) ;  /* 0x0000006000007945 */ /* 0x000fe80003800200 */
[----:B------:R-:W-:Y:S05]  /*0670*/  @P6 BRA `(.L_x_38) ;  /* 0x0000000000106947 */ /* 0x000fea0003800000 */
[----:B0-----:R-:W-:Y:S04]  /*0680*/  LDS R2, [R3] ;  /* 0x0000000003027984 */ /* 0x001fe80000000800 */
[----:B----4-:R-:W0:Y:S02]  /*0690*/  LDS R4, [R3+0x8] ;  /* 0x0000080003047984 */ /* 0x010e240000000800 */
[----:B0-----:R-:W-:-:S13]  /*06a0*/  FSETP.GT.AND P1, PT, R2, R4, PT ;  /* 0x000000040200720b */ /* 0x001fda0003f24000 */
[----:B------:R0:W-:Y:S02]  /*06b0*/  @P1 STS [R3], R4 ;  /* 0x0000000403001388 */ /* 0x0001e40000000800 */
.L_x_38:
[----:B------:R-:W-:Y:S05]  /*06c0*/  BSYNC.RECONVERGENT B0 ;  /* 0x0000000000007941 */ /* 0x000fea0003800200 */
.L_x_37:
[----:B------:R-:W-:Y:S06]  /*06d0*/  BAR.SYNC.DEFER_BLOCKING 0x0 ;  /* 0x0000000000007b1d */ /* 0x000fec0000010000 */
[----:B------:R-:W-:Y:S04]  /*06e0*/  BSSY.RECONVERGENT B0, `(.L_x_39) ;  /* 0x0000006000007945 */ /* 0x000fe80003800200 */
[----:B------:R-:W-:Y:S05]  /*06f0*/  @P0 BRA `(.L_x_40) ;  /* 0x0000000000100947 */ /* 0x000fea0003800000 */
[----:B0-----:R-:W-:Y:S04]  /*0700*/  LDS R2, [R3] ;  /* 0x0000000003027984 */ /* 0x001fe80000000800 */
[----:B----4-:R-:W0:Y:S02]  /*0710*/  LDS R4, [UR4+0x4] ;  /* 0x00000404ff047984 */ /* 0x010e240008000800 */
[----:B0-----:R-:W-:-:S13]  /*0720*/  FSETP.GT.AND P1, PT, R2, R4, PT ;  /* 0x000000040200720b */ /* 0x001fda0003f24000 */
[----:B------:R0:W-:Y:S02]  /*0730*/  @P1 STS [R3], R4 ;  /* 0x0000000403001388 */ /* 0x0001e40000000800 */
.L_x_40:
[----:B------:R-:W-:Y:S05]  /*0740*/  BSYNC.RECONVERGENT B0 ;  /* 0x0000000000007941 */ /* 0x000fea0003800200 */
.L_x_39:
[----:B------:R-:W-:Y:S06]  /*0750*/  BAR.SYNC.DEFER_BLOCKING 0x0 ;  /* 0x0000000000007b1d */ /* 0x000fec0000010000 */
[----:B------:R-:W-:Y:S05]  /*0760*/  @P0 EXIT ;  /* 0x000000000000094d */ /* 0x000fea0003800000 */
[----:B01234-:R-:W0:Y:S01]  /*0770*/  LDC.64 R2, c[0x0][0x388] ;  /* 0x0000e200ff027b82 */ /* 0x01fe220000000a00 */
[----:B------:R-:W1:Y:S04]  /*0780*/  LDS R5, [UR4] ;  /* 0x00000004ff057984 */ /* 0x000e680008000800 */
[----:B0-----:R-:W1:Y:S02]  /*0790*/  LDG.E R2, desc[UR6][R2.64] ;  /* 0x0000000602027981 */ /* 0x001e64000c1e1900 */
[----:B-1----:R-:W-:-:S13]  /*07a0*/  FSETP.GEU.AND P0, PT, R5, R2, PT ;  /* 0x000000020500720b */ /* 0x002fda0003f0e000 */
[----:B------:R-:W-:Y:S05]  /*07b0*/  @P0 EXIT ;  /* 0x000000000000094d */ /* 0x000fea0003800000 */
[----:B------:R-:W0:Y:S02]  /*07c0*/  LDC.64 R2, c[0x0][0x388] ;  /* 0x0000e200ff027b82 */ /* 0x000e240000000a00 */
[----:B0-----:R-:W-:-:S05]  /*07d0*/  IMAD.WIDE.U32 R2, R0, 0x4, R2 ;  /* 0x0000000400027825 */ /* 0x001fca00078e0002 */
[----:B------:R-:W-:Y:S01]  /*07e0*/  STG.E desc[UR6][R2.64], R5 ;  /* 0x0000000502007986 */ /* 0x000fe2000c101906 */
[----:B------:R-:W-:Y:S05]  /*07f0*/  EXIT ;  /* 0x000000000000794d */ /* 0x000fea0003800000 */
.L_x_41:
        /* <DEDUP_REMOVED lines=16> */
.L_x_43:


//--------------------- .nv.shared._Z12calculateMaxPKfPfmm --------------------------
	.section	.nv.shared._Z12calculateMaxPKfPfmm,"aw",@nobits
	.sectionflags	@""
	.align	4
.nv.shared._Z12calculateMaxPKfPfmm:
	.zero		5120


//--------------------- .nv.shared.reserved.0     --------------------------
	.section	.nv.shared.reserved.0,"aw",@nobits
	.weak		__nv_reservedSMEM_offset_0_alias
	.size		__nv_reservedSMEM_offset_0_alias, 0, 64
	.other		__nv_reservedSMEM_offset_0_alias,@"STO_CUDA_RESERVED_SHARED STV_DEFAULT"
__nv_reservedSMEM_offset_0_alias:
	.zero		0
	.zero		64


//--------------------- .nv.shared._Z12calculateMinPKfPfmm --------------------------
	.section	.nv.shared._Z12calculateMinPKfPfmm,"aw",@nobits
	.sectionflags	@""
	.align	4
.nv.shared._Z12calculateMinPKfPfmm:
	.zero		5120


//--------------------- .nv.constant0._Z12calculateMaxPKfPfmm --------------------------
	.section	.nv.constant0._Z12calculateMaxPKfPfmm,"a",@progbits
	.sectionflags	@""
	.align	4
.nv.constant0._Z12calculateMaxPKfPfmm:
	.zero		928


//--------------------- .nv.constant0._Z12calculateMinPKfPfmm --------------------------
	.section	.nv.constant0._Z12calculateMinPKfPfmm,"a",@progbits
	.sectionflags	@""
	.align	4
.nv.constant0._Z12calculateMinPKfPfmm:
	.zero		928


//--------------------- SYMBOLS --------------------------

	.type		.nv.reservedSmem.offset0,@object
	.size		.nv.reservedSmem.offset0,0x4
	.type		.nv.reservedSmem.cap,@object
	.size		.nv.reservedSmem.cap,0x4
